//
// Generated by NVIDIA NVVM Compiler
//
// Compiler Build ID: CL-36424714
// Cuda compilation tools, release 13.0, V13.0.88
// Based on NVVM 20.0.0
//

.version 9.0
.target sm_100
.address_size 64

	// .globl	_Z5deNetv
.extern .func  (.param .b32 func_retval0) vprintf
(
	.param .b64 vprintf_param_0,
	.param .b64 vprintf_param_1
)
;
.global .align 1 .b8 $str[14] = {100, 101, 78, 101, 116, 32, 105, 115, 32, 79, 78, 33, 10};
.global .align 8 .u64 STR = generic($str);
.global .align 1 .b8 $str$1[4] = {37, 99, 10};

.visible .entry _Z5deNetv()
{
	.local .align 8 .b8 	__local_depot0[8];
	.reg .b64 	%SP;
	.reg .b64 	%SPL;
	.reg .b16 	%rs<5>;
	.reg .b32 	%r<5>;
	.reg .b64 	%rd<8>;

	mov.u64 	%SPL, __local_depot0;
	cvta.local.u64 	%SP, %SPL;
	add.u64 	%rd1, %SP, 0;
	add.u64 	%rd2, %SPL, 0;
	ld.global.u64 	%rd3, [STR];
	mov.u32 	%r1, %tid.x;
	cvt.u16.u32 	%rs1, %r1;
	mul.hi.u16 	%rs2, %rs1, 5042;
	mul.lo.s16 	%rs3, %rs2, 13;
	sub.s16 	%rs4, %rs1, %rs3;
	cvt.u64.u16 	%rd4, %rs4;
	add.s64 	%rd5, %rd3, %rd4;
	ld.s8 	%r2, [%rd5];
	st.local.u32 	[%rd2], %r2;
	mov.u64 	%rd6, $str$1;
	cvta.global.u64 	%rd7, %rd6;
	{ // callseq 0, 0
	.param .b64 param0;
	st.param.b64 	[param0], %rd7;
	.param .b64 param1;
	st.param.b64 	[param1], %rd1;
	.param .b32 retval0;
	call.uni (retval0), 
	vprintf, 
	(
	param0, 
	param1
	);
	ld.param.b32 	%r3, [retval0];
	} // callseq 0
	ret;

}


// ===== COMPILED SASS (sm_100) =====

	.target	sm_100

	.elftype	@"ET_EXEC"


//--------------------- .note.nv.tkinfo           --------------------------
	.section	.note.nv.tkinfo,"",@"SHT_NOTE"
	.sectionflags	@"SHF_NOTE_NV_TKINFO"
	.tkinfo
        /*0018*/ 	.word	0x00000002
        /*0030*/ 	.string	""
        /*0030*/ 	.string	"ptxas"
        /*0030*/ 	.string	"Cuda compilation tools, release 13.0, V13.0.88"
        /*0030*/ 	.string	"Build cuda_13.0.r13.0/compiler.36424714_0"
        /*0030*/ 	.string	"-arch sm_100 -m 64 "



//--------------------- .note.nv.cuinfo           --------------------------
	.section	.note.nv.cuinfo,"",@"SHT_NOTE"
	.sectionflags	@"SHF_NOTE_NV_CUINFO"
        /*0018*/ 	.short	0x0002
        /*001a*/ 	.short	0x0064
        /*001c*/ 	.short	0x0082
	.zero		2


//--------------------- .nv.info                  --------------------------
	.section	.nv.info,"",@"SHT_CUDA_INFO"
	.align	4


	//----- nvinfo : EIATTR_REGCOUNT
	.align		4
        /*0000*/ 	.byte	0x04, 0x2f
        /*0002*/ 	.short	(.L_4 - .L_3)
	.align		4
.L_3:
        /*0004*/ 	.word	index@(_Z5deNetv)
        /*0008*/ 	.word	0x00000018


	//----- nvinfo : EIATTR_FRAME_SIZE
	.align		4
.L_4:
        /*000c*/ 	.byte	0x04, 0x11
        /*000e*/ 	.short	(.L_6 - .L_5)
	.align		4
.L_5:
        /*0010*/ 	.word	index@(_Z5deNetv)
        /*0014*/ 	.word	0x00000008


	//----- nvinfo : EIATTR_MIN_STACK_SIZE
	.align		4
.L_6:
        /*0018*/ 	.byte	0x04, 0x12
        /*001a*/ 	.short	(.L_8 - .L_7)
	.align		4
.L_7:
        /*001c*/ 	.word	index@(_Z5deNetv)
        /*0020*/ 	.word	0x00000008
.L_8:


//--------------------- .nv.compat                --------------------------
	.section	.nv.compat,"",@"SHT_CUDA_COMPAT_INFO"
	.align	4
        /*0000*/ 	.byte	0x02, 0x09, 0x00, 0x00, 0x02, 0x02, 0x01, 0x00, 0x02, 0x05, 0x05, 0x00, 0x03, 0x07, 0x01, 0x01
        /*0010*/ 	.byte	0x02, 0x03, 0x00, 0x00, 0x02, 0x06, 0x01, 0x00, 0x04, 0x0b, 0x08, 0x00, 0x09, 0x00, 0x00, 0x00
        /*0020*/ 	.byte	0x00, 0x00, 0x00, 0x00


//--------------------- .nv.info._Z5deNetv        --------------------------
	.section	.nv.info._Z5deNetv,"",@"SHT_CUDA_INFO"
	.sectionflags	@""
	.align	4


	//----- nvinfo : EIATTR_CUDA_API_VERSION
	.align		4
        /*0000*/ 	.byte	0x04, 0x37
        /*0002*/ 	.short	(.L_10 - .L_9)
.L_9:
        /*0004*/ 	.word	0x00000082


	//----- nvinfo : EIATTR_SPARSE_MMA_MASK
	.align		4
.L_10:
        /*0008*/ 	.byte	0x03, 0x50
        /*000a*/ 	.short	0x0000


	//----- nvinfo : EIATTR_MAXREG_COUNT
	.align		4
        /*000c*/ 	.byte	0x03, 0x1b
        /*000e*/ 	.short	0x00ff


	//----- nvinfo : EIATTR_EXTERNS
	.align		4
        /*0010*/ 	.byte	0x04, 0x0f
        /*0012*/ 	.short	(.L_12 - .L_11)


	//   ....[0]....
	.align		4
.L_11:
        /*0014*/ 	.word	index@(vprintf)


	//----- nvinfo : EIATTR_MERCURY_ISA_VERSION
	.align		4
.L_12:
        /*0018*/ 	.byte	0x03, 0x5f
        /*001a*/ 	.short	0x0101


	//----- nvinfo : EIATTR_VRC_CTA_INIT_COUNT
	.align		4
        /*001c*/ 	.byte	0x02, 0x4a
	.zero		1
	.zero		1


	//----- nvinfo : EIATTR_SYSCALL_OFFSETS
	.align		4
        /*0020*/ 	.byte	0x04, 0x46
        /*0022*/ 	.short	(.L_14 - .L_13)


	//   ....[0]....
.L_13:
        /*0024*/ 	.word	0x000001d0


	//----- nvinfo : EIATTR_EXIT_INSTR_OFFSETS
	.align		4
.L_14:
        /*0028*/ 	.byte	0x04, 0x1c
        /*002a*/ 	.short	(.L_16 - .L_15)


	//   ....[0]....
.L_15:
        /*002c*/ 	.word	0x000001e0


	//----- nvinfo : EIATTR_SW_WAR
	.align		4
.L_16:
        /*0030*/ 	.byte	0x04, 0x36
        /*0032*/ 	.short	(.L_18 - .L_17)
.L_17:
        /*0034*/ 	.word	0x00000008
.L_18:


//--------------------- .nv.callgraph             --------------------------
	.section	.nv.callgraph,"",@"SHT_CUDA_CALLGRAPH"
	.align	4
	.sectionentsize	8
	.align		4
        /*0000*/ 	.word	0x00000000
	.align		4
        /*0004*/ 	.word	0xffffffff
	.align		4
        /*0008*/ 	.word	index@(_Z5deNetv)
	.align		4
        /*000c*/ 	.word	index@(vprintf)
	.align		4
        /*0010*/ 	.word	0x00000000
	.align		4
        /*0014*/ 	.word	0xfffffffe
	.align		4
        /*0018*/ 	.word	0x00000000
	.align		4
        /*001c*/ 	.word	0xfffffffd
	.align		4
        /*0020*/ 	.word	0x00000000
	.align		4
        /*0024*/ 	.word	0xfffffffc


//--------------------- .nv.constant4             --------------------------
	.section	.nv.constant4,"a",@progbits
	.align	8
	.align		8
.nv.constant4:
        /*0000*/ 	.dword	vprintf
	.align		8
        /*0008*/ 	.dword	$str
	.align		8
        /*0010*/ 	.dword	STR
	.align		8
        /*0018*/ 	.dword	$str$1


//--------------------- .text._Z5deNetv           --------------------------
	.section	.text._Z5deNetv,"ax",@progbits
	.align	128
        .global         _Z5deNetv
        .type           _Z5deNetv,@function
        .size           _Z5deNetv,(.L_x_2 - _Z5deNetv)
        .other          _Z5deNetv,@"STO_CUDA_ENTRY STV_DEFAULT"
_Z5deNetv:
.text._Z5deNetv:
[----:B------:R-:W0:Y:S08]  /*0000*/  LDC R1, c[0x0][0x37c] ;  /* 0x0000df00ff017b82 */ /* 0x000e300000000800 */
[----:B------:R-:W1:Y:S01]  /*0010*/  LDC.64 R2, c[0x4][0x10] ;  /* 0x01000400ff027b82 */ /* 0x000e620000000a00 */
[----:B------:R-:W1:Y:S01]  /*0020*/  LDCU.64 UR4, c[0x0][0x358] ;  /* 0x00006b00ff0477ac */ /* 0x000e620008000a00 */
[----:B------:R-:W2:Y:S01]  /*0030*/  S2R R5, SR_TID.X ;  /* 0x0000000000057919 */ /* 0x000ea20000002100 */
[----:B0-----:R-:W-:Y:S01]  /*0040*/  VIADD R1, R1, 0xfffffff8 ;  /* 0xfffffff801017836 */ /* 0x001fe20000000000 */
[----:B------:R-:W0:Y:S01]  /*0050*/  LDCU.64 UR6, c[0x4][0x18] ;  /* 0x01000300ff0677ac */ /* 0x000e220008000a00 */
[----:B-1----:R-:W3:Y:S01]  /*0060*/  LDG.E.64 R2, desc[UR4][R2.64] ;  /* 0x0000000402027981 */ /* 0x002ee2000c1e1b00 */
[----:B--2---:R-:W-:-:S05]  /*0070*/  LOP3.LUT R0, R5, 0xffff, RZ, 0xc0, !PT ;  /* 0x0000ffff05007812 */ /* 0x004fca00078ec0ff */
[----:B------:R-:W-:-:S05]  /*0080*/  IMAD R0, R0, 0x13b2, RZ ;  /* 0x000013b200007824 */ /* 0x000fca00078e02ff */
[----:B------:R-:W-:-:S04]  /*0090*/  SHF.R.U32.HI R0, RZ, 0x10, R0 ;  /* 0x00000010ff007819 */ /* 0x000fc80000011600 */
[----:B------:R-:W-:-:S05]  /*00a0*/  PRMT R0, R0, 0x9910, RZ ;  /* 0x0000991000007816 */ /* 0x000fca00000000ff */
[----:B------:R-:W-:-:S04]  /*00b0*/  IMAD R0, R0, 0xd, RZ ;  /* 0x0000000d00007824 */ /* 0x000fc800078e02ff */
[----:B------:R-:W-:-:S05]  /*00c0*/  IMAD.MOV R0, RZ, RZ, -R0 ;  /* 0x000000ffff007224 */ /* 0x000fca00078e0a00 */
[----:B------:R-:W-:-:S05]  /*00d0*/  PRMT R0, R0, 0x7710, RZ ;  /* 0x0000771000007816 */ /* 0x000fca00000000ff */
[----:B------:R-:W-:-:S05]  /*00e0*/  IMAD.IADD R0, R0, 0x1, R5 ;  /* 0x0000000100007824 */ /* 0x000fca00078e0205 */
[----:B------:R-:W-:-:S04]  /*00f0*/  LOP3.LUT R9, R0, 0xffff, RZ, 0xc0, !PT ;  /* 0x0000ffff00097812 */ /* 0x000fc800078ec0ff */
[----:B---3--:R-:W-:-:S05]  /*0100*/  IADD3 R8, P0, PT, R2, R9, RZ ;  /* 0x0000000902087210 */ /* 0x008fca0007f1e0ff */
[----:B------:R-:W-:-:S05]  /*0110*/  IMAD.X R9, RZ, RZ, R3, P0 ;  /* 0x000000ffff097224 */ /* 0x000fca00000e0603 */
[----:B------:R-:W2:Y:S01]  /*0120*/  LD.E.S8 R0, desc[UR4][R8.64] ;  /* 0x0000000408007980 */ /* 0x000ea2000c101300 */
[----:B------:R-:W-:Y:S01]  /*0130*/  MOV R2, 0x0 ;  /* 0x0000000000027802 */ /* 0x000fe20000000f00 */
[----:B------:R-:W1:Y:S01]  /*0140*/  LDCU UR4, c[0x0][0x2f8] ;  /* 0x00005f00ff0477ac */ /* 0x000e620008000800 */
[----:B0-----:R-:W-:Y:S02]  /*0150*/  IMAD.U32 R4, RZ, RZ, UR6 ;  /* 0x00000006ff047e24 */ /* 0x001fe4000f8e00ff */
[----:B------:R-:W-:Y:S01]  /*0160*/  IMAD.U32 R5, RZ, RZ, UR7 ;  /* 0x00000007ff057e24 */ /* 0x000fe2000f8e00ff */
[----:B------:R-:W0:Y:S01]  /*0170*/  LDCU UR5, c[0x0][0x2fc] ;  /* 0x00005f80ff0577ac */ /* 0x000e220008000800 */
[----:B------:R-:W3:Y:S01]  /*0180*/  LDC.64 R2, c[0x4][R2] ;  /* 0x0100000002027b82 */ /* 0x000ee20000000a00 */
[----:B-1----:R-:W-:-:S05]  /*0190*/  IADD3 R6, P0, PT, R1, UR4, RZ ;  /* 0x0000000401067c10 */ /* 0x002fca000ff1e0ff */
[----:B0-----:R-:W-:Y:S01]  /*01a0*/  IMAD.X R7, RZ, RZ, UR5, P0 ;  /* 0x00000005ff077e24 */ /* 0x001fe200080e06ff */
[----:B--23--:R0:W-:Y:S07]  /*01b0*/  STL [R1], R0 ;  /* 0x0000000001007387 */ /* 0x00c1ee0000100800 */
[----:B------:R-:W-:-:S07]  /*01c0*/  LEPC R20, `(.L_x_0) ;  /* 0x000000001014794e */ /* 0x000fce0000000000 */
[----:B0-----:R-:W-:Y:S05]  /*01d0*/  CALL.ABS.NOINC R2 ;  /* 0x0000000002007343 */ /* 0x001fea0003c00000 */
.L_x_0:
[----:B------:R-:W-:Y:S05]  /*01e0*/  EXIT ;  /* 0x000000000000794d */ /* 0x000fea0003800000 */
.L_x_1:
[----:B------:R-:W-:-:S00]  /*01f0*/  BRA `(.L_x_1) ;  /* 0xfffffffc00fc7947 */ /* 0x000fc0000383ffff */
[----:B------:R-:W-:-:S00]  /*0200*/  NOP ;  /* 0x0000000000007918 */ /* 0x000fc00000000000 */
[----:B------:R-:W-:-:S00]  /*0210*/  NOP ;  /* 0x0000000000007918 */ /* 0x000fc00000000000 */
[----:B------:R-:W-:-:S00]  /*0220*/  NOP ;  /* 0x0000000000007918 */ /* 0x000fc00000000000 */
[----:B------:R-:W-:-:S00]  /*0230*/  NOP ;  /* 0x0000000000007918 */ /* 0x000fc00000000000 */
[----:B------:R-:W-:-:S00]  /*0240*/  NOP ;  /* 0x0000000000007918 */ /* 0x000fc00000000000 */
[----:B------:R-:W-:-:S00]  /*0250*/  NOP ;  /* 0x0000000000007918 */ /* 0x000fc00000000000 */
[----:B------:R-:W-:-:S00]  /*0260*/  NOP ;  /* 0x0000000000007918 */ /* 0x000fc00000000000 */
[----:B------:R-:W-:-:S00]  /*0270*/  NOP ;  /* 0x0000000000007918 */ /* 0x000fc00000000000 */
.L_x_2:


//--------------------- .nv.global.init           --------------------------
	.section	.nv.global.init,"aw",@progbits
	.align	8
	.align		8
.nv.global.init:
	.type		STR,@object
	.size		STR,($str$1 - STR)
STR:
        /*0000*/ 	.dword	fun@R_CUDA_G64($str)
	.type		$str$1,@object
	.size		$str$1,($str - $str$1)
$str$1:
        /*0008*/ 	.byte	0x25, 0x63, 0x0a, 0x00
	.type		$str,@object
	.size		$str,(.L_0 - $str)
$str:
        /*000c*/ 	.byte	0x64, 0x65, 0x4e, 0x65, 0x74, 0x20, 0x69, 0x73, 0x20, 0x4f, 0x4e, 0x21, 0x0a, 0x00
.L_0:


//--------------------- .nv.shared.reserved.0     --------------------------
	.section	.nv.shared.reserved.0,"aw",@nobits
	.weak		__nv_reservedSMEM_offset_0_alias
	.size		__nv_reservedSMEM_offset_0_alias, 0, 64
	.other		__nv_reservedSMEM_offset_0_alias,@"STO_CUDA_RESERVED_SHARED STV_DEFAULT"
__nv_reservedSMEM_offset_0_alias:
	.zero		0
	.zero		64


//--------------------- .nv.constant0._Z5deNetv   --------------------------
	.section	.nv.constant0._Z5deNetv,"a",@progbits
	.sectionflags	@""
	.align	4
.nv.constant0._Z5deNetv:
	.zero		896


//--------------------- SYMBOLS --------------------------

	.type		.nv.reservedSmem.offset0,@object
	.size		.nv.reservedSmem.offset0,0x4
	.type		vprintf,@function
